//
// Generated by NVIDIA NVVM Compiler
//
// Compiler Build ID: CL-36424714
// Cuda compilation tools, release 13.0, V13.0.88
// Based on NVVM 20.0.0
//

.version 9.0
.target sm_100
.address_size 64

	// .globl	_Z3addIdfiEvPT_PT0_PT1_
.extern .func  (.param .b32 func_retval0) vprintf
(
	.param .b64 vprintf_param_0,
	.param .b64 vprintf_param_1
)
;
.global .align 1 .b8 $str[41] = {72, 101, 108, 108, 111, 32, 116, 104, 114, 101, 97, 100, 32, 37, 100, 32, 119, 105, 116, 104, 32, 118, 97, 108, 117, 101, 115, 58, 32, 37, 102, 44, 32, 37, 100, 44, 32, 37, 102, 10};

.visible .entry _Z3addIdfiEvPT_PT0_PT1_(
	.param .u64 .ptr .align 1 _Z3addIdfiEvPT_PT0_PT1__param_0,
	.param .u64 .ptr .align 1 _Z3addIdfiEvPT_PT0_PT1__param_1,
	.param .u64 .ptr .align 1 _Z3addIdfiEvPT_PT0_PT1__param_2
)
{
	.local .align 16 .b8 	__local_depot0[32];
	.reg .b64 	%SP;
	.reg .b64 	%SPL;
	.reg .b32 	%r<6>;
	.reg .b32 	%f<5>;
	.reg .b64 	%rd<16>;
	.reg .b64 	%fd<3>;

	mov.u64 	%SPL, __local_depot0;
	cvta.local.u64 	%SP, %SPL;
	ld.param.u64 	%rd1, [_Z3addIdfiEvPT_PT0_PT1__param_0];
	ld.param.u64 	%rd2, [_Z3addIdfiEvPT_PT0_PT1__param_1];
	ld.param.u64 	%rd3, [_Z3addIdfiEvPT_PT0_PT1__param_2];
	cvta.to.global.u64 	%rd4, %rd1;
	cvta.to.global.u64 	%rd5, %rd3;
	cvta.to.global.u64 	%rd6, %rd2;
	add.u64 	%rd7, %SP, 0;
	add.u64 	%rd8, %SPL, 0;
	mov.u32 	%r1, %tid.x;
	mul.wide.u32 	%rd9, %r1, 4;
	add.s64 	%rd10, %rd6, %rd9;
	ld.global.f32 	%f1, [%rd10];
	add.s64 	%rd11, %rd5, %rd9;
	ld.global.u32 	%r2, [%rd11];
	cvt.rn.f32.s32 	%f2, %r2;
	add.f32 	%f3, %f1, %f2;
	cvt.f64.f32 	%fd1, %f3;
	mul.wide.u32 	%rd12, %r1, 8;
	add.s64 	%rd13, %rd4, %rd12;
	st.global.f64 	[%rd13], %fd1;
	ld.global.f32 	%f4, [%rd10];
	cvt.f64.f32 	%fd2, %f4;
	ld.global.u32 	%r3, [%rd11];
	st.local.u32 	[%rd8], %r1;
	st.local.f64 	[%rd8+8], %fd2;
	st.local.u32 	[%rd8+16], %r3;
	st.local.f64 	[%rd8+24], %fd1;
	mov.u64 	%rd14, $str;
	cvta.global.u64 	%rd15, %rd14;
	{ // callseq 0, 0
	.param .b64 param0;
	st.param.b64 	[param0], %rd15;
	.param .b64 param1;
	st.param.b64 	[param1], %rd7;
	.param .b32 retval0;
	call.uni (retval0), 
	vprintf, 
	(
	param0, 
	param1
	);
	ld.param.b32 	%r4, [retval0];
	} // callseq 0
	ret;

}


// ===== COMPILED SASS (sm_100) =====

	.target	sm_100

	.elftype	@"ET_EXEC"


//--------------------- .note.nv.tkinfo           --------------------------
	.section	.note.nv.tkinfo,"",@"SHT_NOTE"
	.sectionflags	@"SHF_NOTE_NV_TKINFO"
	.tkinfo
        /*0018*/ 	.word	0x00000002
        /*0030*/ 	.string	""
        /*0030*/ 	.string	"ptxas"
        /*0030*/ 	.string	"Cuda compilation tools, release 13.0, V13.0.88"
        /*0030*/ 	.string	"Build cuda_13.0.r13.0/compiler.36424714_0"
        /*0030*/ 	.string	"-arch sm_100 -m 64 "



//--------------------- .note.nv.cuinfo           --------------------------
	.section	.note.nv.cuinfo,"",@"SHT_NOTE"
	.sectionflags	@"SHF_NOTE_NV_CUINFO"
        /*0018*/ 	.short	0x0002
        /*001a*/ 	.short	0x0064
        /*001c*/ 	.short	0x0082
	.zero		2


//--------------------- .nv.info                  --------------------------
	.section	.nv.info,"",@"SHT_CUDA_INFO"
	.align	4


	//----- nvinfo : EIATTR_REGCOUNT
	.align		4
        /*0000*/ 	.byte	0x04, 0x2f
        /*0002*/ 	.short	(.L_2 - .L_1)
	.align		4
.L_1:
        /*0004*/ 	.word	index@(_Z3addIdfiEvPT_PT0_PT1_)
        /*0008*/ 	.word	0x00000018


	//----- nvinfo : EIATTR_FRAME_SIZE
	.align		4
.L_2:
        /*000c*/ 	.byte	0x04, 0x11
        /*000e*/ 	.short	(.L_4 - .L_3)
	.align		4
.L_3:
        /*0010*/ 	.word	index@(_Z3addIdfiEvPT_PT0_PT1_)
        /*0014*/ 	.word	0x00000020


	//----- nvinfo : EIATTR_MIN_STACK_SIZE
	.align		4
.L_4:
        /*0018*/ 	.byte	0x04, 0x12
        /*001a*/ 	.short	(.L_6 - .L_5)
	.align		4
.L_5:
        /*001c*/ 	.word	index@(_Z3addIdfiEvPT_PT0_PT1_)
        /*0020*/ 	.word	0x00000020
.L_6:


//--------------------- .nv.compat                --------------------------
	.section	.nv.compat,"",@"SHT_CUDA_COMPAT_INFO"
	.align	4
        /*0000*/ 	.byte	0x02, 0x09, 0x00, 0x00, 0x02, 0x02, 0x01, 0x00, 0x02, 0x05, 0x05, 0x00, 0x03, 0x07, 0x01, 0x01
        /*0010*/ 	.byte	0x02, 0x03, 0x00, 0x00, 0x02, 0x06, 0x01, 0x00, 0x04, 0x0b, 0x08, 0x00, 0x09, 0x00, 0x00, 0x00
        /*0020*/ 	.byte	0x00, 0x00, 0x00, 0x00


//--------------------- .nv.info._Z3addIdfiEvPT_PT0_PT1_ --------------------------
	.section	.nv.info._Z3addIdfiEvPT_PT0_PT1_,"",@"SHT_CUDA_INFO"
	.sectionflags	@""
	.align	4


	//----- nvinfo : EIATTR_CUDA_API_VERSION
	.align		4
        /*0000*/ 	.byte	0x04, 0x37
        /*0002*/ 	.short	(.L_8 - .L_7)
.L_7:
        /*0004*/ 	.word	0x00000082


	//----- nvinfo : EIATTR_KPARAM_INFO
	.align		4
.L_8:
        /*0008*/ 	.byte	0x04, 0x17
        /*000a*/ 	.short	(.L_10 - .L_9)
.L_9:
        /*000c*/ 	.word	0x00000000
        /*0010*/ 	.short	0x0002
        /*0012*/ 	.short	0x0010
        /*0014*/ 	.byte	0x00, 0xf5, 0x21, 0x00


	//----- nvinfo : EIATTR_KPARAM_INFO
	.align		4
.L_10:
        /*0018*/ 	.byte	0x04, 0x17
        /*001a*/ 	.short	(.L_12 - .L_11)
.L_11:
        /*001c*/ 	.word	0x00000000
        /*0020*/ 	.short	0x0001
        /*0022*/ 	.short	0x0008
        /*0024*/ 	.byte	0x00, 0xf5, 0x21, 0x00


	//----- nvinfo : EIATTR_KPARAM_INFO
	.align		4
.L_12:
        /*0028*/ 	.byte	0x04, 0x17
        /*002a*/ 	.short	(.L_14 - .L_13)
.L_13:
        /*002c*/ 	.word	0x00000000
        /*0030*/ 	.short	0x0000
        /*0032*/ 	.short	0x0000
        /*0034*/ 	.byte	0x00, 0xf5, 0x21, 0x00


	//----- nvinfo : EIATTR_SPARSE_MMA_MASK
	.align		4
.L_14:
        /*0038*/ 	.byte	0x03, 0x50
        /*003a*/ 	.short	0x0000


	//----- nvinfo : EIATTR_MAXREG_COUNT
	.align		4
        /*003c*/ 	.byte	0x03, 0x1b
        /*003e*/ 	.short	0x00ff


	//----- nvinfo : EIATTR_EXTERNS
	.align		4
        /*0040*/ 	.byte	0x04, 0x0f
        /*0042*/ 	.short	(.L_16 - .L_15)


	//   ....[0]....
	.align		4
.L_15:
        /*0044*/ 	.word	index@(vprintf)


	//----- nvinfo : EIATTR_MERCURY_ISA_VERSION
	.align		4
.L_16:
        /*0048*/ 	.byte	0x03, 0x5f
        /*004a*/ 	.short	0x0101


	//----- nvinfo : EIATTR_VRC_CTA_INIT_COUNT
	.align		4
        /*004c*/ 	.byte	0x02, 0x4a
	.zero		1
	.zero		1


	//----- nvinfo : EIATTR_SYSCALL_OFFSETS
	.align		4
        /*0050*/ 	.byte	0x04, 0x46
        /*0052*/ 	.short	(.L_18 - .L_17)


	//   ....[0]....
.L_17:
        /*0054*/ 	.word	0x00000210


	//----- nvinfo : EIATTR_EXIT_INSTR_OFFSETS
	.align		4
.L_18:
        /*0058*/ 	.byte	0x04, 0x1c
        /*005a*/ 	.short	(.L_20 - .L_19)


	//   ....[0]....
.L_19:
        /*005c*/ 	.word	0x00000220


	//----- nvinfo : EIATTR_CBANK_PARAM_SIZE
	.align		4
.L_20:
        /*0060*/ 	.byte	0x03, 0x19
        /*0062*/ 	.short	0x0018


	//----- nvinfo : EIATTR_PARAM_CBANK
	.align		4
        /*0064*/ 	.byte	0x04, 0x0a
        /*0066*/ 	.short	(.L_22 - .L_21)
	.align		4
.L_21:
        /*0068*/ 	.word	index@(.nv.constant0._Z3addIdfiEvPT_PT0_PT1_)
        /*006c*/ 	.short	0x0380
        /*006e*/ 	.short	0x0018


	//----- nvinfo : EIATTR_SW_WAR
	.align		4
.L_22:
        /*0070*/ 	.byte	0x04, 0x36
        /*0072*/ 	.short	(.L_24 - .L_23)
.L_23:
        /*0074*/ 	.word	0x00000008
.L_24:


//--------------------- .nv.callgraph             --------------------------
	.section	.nv.callgraph,"",@"SHT_CUDA_CALLGRAPH"
	.align	4
	.sectionentsize	8
	.align		4
        /*0000*/ 	.word	0x00000000
	.align		4
        /*0004*/ 	.word	0xffffffff
	.align		4
        /*0008*/ 	.word	index@(_Z3addIdfiEvPT_PT0_PT1_)
	.align		4
        /*000c*/ 	.word	index@(vprintf)
	.align		4
        /*0010*/ 	.word	0x00000000
	.align		4
        /*0014*/ 	.word	0xfffffffe
	.align		4
        /*0018*/ 	.word	0x00000000
	.align		4
        /*001c*/ 	.word	0xfffffffd
	.align		4
        /*0020*/ 	.word	0x00000000
	.align		4
        /*0024*/ 	.word	0xfffffffc


//--------------------- .nv.constant4             --------------------------
	.section	.nv.constant4,"a",@progbits
	.align	8
	.align		8
.nv.constant4:
        /*0000*/ 	.dword	vprintf
	.align		8
        /*0008*/ 	.dword	$str


//--------------------- .text._Z3addIdfiEvPT_PT0_PT1_ --------------------------
	.section	.text._Z3addIdfiEvPT_PT0_PT1_,"ax",@progbits
	.align	128
        .global         _Z3addIdfiEvPT_PT0_PT1_
        .type           _Z3addIdfiEvPT_PT0_PT1_,@function
        .size           _Z3addIdfiEvPT_PT0_PT1_,(.L_x_2 - _Z3addIdfiEvPT_PT0_PT1_)
        .other          _Z3addIdfiEvPT_PT0_PT1_,@"STO_CUDA_ENTRY STV_DEFAULT"
_Z3addIdfiEvPT_PT0_PT1_:
.text._Z3addIdfiEvPT_PT0_PT1_:
[----:B------:R-:W0:Y:S01]  /*0000*/  LDC R1, c[0x0][0x37c] ;  /* 0x0000df00ff017b82 */ /* 0x000e220000000800 */
[----:B------:R-:W1:Y:S07]  /*0010*/  S2R R14, SR_TID.X ;  /* 0x00000000000e7919 */ /* 0x000e6e0000002100 */
[----:B------:R-:W1:Y:S01]  /*0020*/  LDC.64 R6, c[0x0][0x390] ;  /* 0x0000e400ff067b82 */ /* 0x000e620000000a00 */
[----:B------:R-:W2:Y:S01]  /*0030*/  LDCU.64 UR4, c[0x0][0x358] ;  /* 0x00006b00ff0477ac */ /* 0x000ea20008000a00 */
[----:B0-----:R-:W-:Y:S01]  /*0040*/  VIADD R1, R1, 0xffffffe0 ;  /* 0xffffffe001017836 */ /* 0x001fe20000000000 */
[----:B------:R-:W0:Y:S05]  /*0050*/  LDCU.64 UR6, c[0x4][0x8] ;  /* 0x01000100ff0677ac */ /* 0x000e2a0008000a00 */
[----:B------:R-:W3:Y:S08]  /*0060*/  LDC.64 R4, c[0x0][0x388] ;  /* 0x0000e200ff047b82 */ /* 0x000ef00000000a00 */
[----:B------:R-:W4:Y:S01]  /*0070*/  LDC.64 R12, c[0x0][0x380] ;  /* 0x0000e000ff0c7b82 */ /* 0x000f220000000a00 */
[----:B-1----:R-:W-:-:S04]  /*0080*/  IMAD.WIDE.U32 R6, R14, 0x4, R6 ;  /* 0x000000040e067825 */ /* 0x002fc800078e0006 */
[C---:B---3--:R-:W-:Y:S01]  /*0090*/  IMAD.WIDE.U32 R4, R14.reuse, 0x4, R4 ;  /* 0x000000040e047825 */ /* 0x048fe200078e0004 */
[----:B--2---:R-:W2:Y:S04]  /*00a0*/  LDG.E R2, desc[UR4][R6.64] ;  /* 0x0000000406027981 */ /* 0x004ea8000c1e1900 */
[----:B------:R-:W3:Y:S01]  /*00b0*/  LDG.E R0, desc[UR4][R4.64] ;  /* 0x0000000404007981 */ /* 0x000ee2000c1e1900 */
[----:B----4-:R-:W-:Y:S01]  /*00c0*/  IMAD.WIDE.U32 R12, R14, 0x8, R12 ;  /* 0x000000080e0c7825 */ /* 0x010fe200078e000c */
[----:B--2---:R-:W-:-:S05]  /*00d0*/  I2FP.F32.S32 R3, R2 ;  /* 0x0000000200037245 */ /* 0x004fca0000201400 */
[----:B---3--:R-:W-:-:S06]  /*00e0*/  FADD R3, R0, R3 ;  /* 0x0000000300037221 */ /* 0x008fcc0000000000 */
[----:B------:R-:W1:Y:S02]  /*00f0*/  F2F.F64.F32 R2, R3 ;  /* 0x0000000300027310 */ /* 0x000e640000201800 */
[----:B-1----:R1:W-:Y:S04]  /*0100*/  STG.E.64 desc[UR4][R12.64], R2 ;  /* 0x000000020c007986 */ /* 0x0023e8000c101b04 */
[----:B------:R0:W2:Y:S04]  /*0110*/  LDG.E R0, desc[UR4][R4.64] ;  /* 0x0000000404007981 */ /* 0x0000a8000c1e1900 */
[----:B------:R3:W4:Y:S01]  /*0120*/  LDG.E R10, desc[UR4][R6.64] ;  /* 0x00000004060a7981 */ /* 0x000722000c1e1900 */
[----:B------:R-:W-:Y:S01]  /*0130*/  MOV R11, 0x0 ;  /* 0x00000000000b7802 */ /* 0x000fe20000000f00 */
[----:B------:R-:W3:Y:S02]  /*0140*/  LDCU UR4, c[0x0][0x2f8] ;  /* 0x00005f00ff0477ac */ /* 0x000ee40008000800 */
[----:B------:R2:W-:Y:S01]  /*0150*/  STL [R1], R14 ;  /* 0x0000000e01007387 */ /* 0x0005e20000100800 */
[----:B-1----:R1:W1:Y:S01]  /*0160*/  LDC.64 R12, c[0x4][R11] ;  /* 0x010000000b0c7b82 */ /* 0x0022620000000a00 */
[----:B------:R-:W5:Y:S02]  /*0170*/  LDCU UR5, c[0x0][0x2fc] ;  /* 0x00005f80ff0577ac */ /* 0x000f640008000800 */
[----:B------:R1:W-:Y:S01]  /*0180*/  STL.64 [R1+0x18], R2 ;  /* 0x0000180201007387 */ /* 0x0003e20000100a00 */
[----:B0-----:R-:W-:Y:S01]  /*0190*/  IMAD.U32 R4, RZ, RZ, UR6 ;  /* 0x00000006ff047e24 */ /* 0x001fe2000f8e00ff */
[----:B------:R-:W-:-:S02]  /*01a0*/  MOV R5, UR7 ;  /* 0x0000000700057c02 */ /* 0x000fc40008000f00 */
[----:B---3--:R-:W-:-:S04]  /*01b0*/  IADD3 R6, P0, PT, R1, UR4, RZ ;  /* 0x0000000401067c10 */ /* 0x008fc8000ff1e0ff */
[----:B-----5:R-:W-:Y:S01]  /*01c0*/  IADD3.X R7, PT, PT, RZ, UR5, RZ, P0, !PT ;  /* 0x00000005ff077c10 */ /* 0x020fe200087fe4ff */
[----:B--2---:R-:W0:Y:S01]  /*01d0*/  F2F.F64.F32 R8, R0 ;  /* 0x0000000000087310 */ /* 0x004e220000201800 */
[----:B----4-:R2:W-:Y:S04]  /*01e0*/  STL [R1+0x10], R10 ;  /* 0x0000100a01007387 */ /* 0x0105e80000100800 */
[----:B01----:R2:W-:Y:S03]  /*01f0*/  STL.64 [R1+0x8], R8 ;  /* 0x0000080801007387 */ /* 0x0035e60000100a00 */
[----:B------:R-:W-:-:S07]  /*0200*/  LEPC R20, `(.L_x_0) ;  /* 0x000000001014794e */ /* 0x000fce0000000000 */
[----:B--2---:R-:W-:Y:S05]  /*0210*/  CALL.ABS.NOINC R12 ;  /* 0x000000000c007343 */ /* 0x004fea0003c00000 */
.L_x_0:
[----:B------:R-:W-:Y:S05]  /*0220*/  EXIT ;  /* 0x000000000000794d */ /* 0x000fea0003800000 */
.L_x_1:
[----:B------:R-:W-:-:S00]  /*0230*/  BRA `(.L_x_1) ;  /* 0xfffffffc00fc7947 */ /* 0x000fc0000383ffff */
[----:B------:R-:W-:-:S00]  /*0240*/  NOP ;  /* 0x0000000000007918 */ /* 0x000fc00000000000 */
        /* <DEDUP_REMOVED lines=11> */
.L_x_2:


//--------------------- .nv.global.init           --------------------------
	.section	.nv.global.init,"aw",@progbits
.nv.global.init:
	.type		$str,@object
	.size		$str,(.L_0 - $str)
$str:
        /*0000*/ 	.byte	0x48, 0x65, 0x6c, 0x6c, 0x6f, 0x20, 0x74, 0x68, 0x72, 0x65, 0x61, 0x64, 0x20, 0x25, 0x64, 0x20
        /*0010*/ 	.byte	0x77, 0x69, 0x74, 0x68, 0x20, 0x76, 0x61, 0x6c, 0x75, 0x65, 0x73, 0x3a, 0x20, 0x25, 0x66, 0x2c
        /*0020*/ 	.byte	0x20, 0x25, 0x64, 0x2c, 0x20, 0x25, 0x66, 0x0a, 0x00
.L_0:


//--------------------- .nv.shared.reserved.0     --------------------------
	.section	.nv.shared.reserved.0,"aw",@nobits
	.weak		__nv_reservedSMEM_offset_0_alias
	.size		__nv_reservedSMEM_offset_0_alias, 0, 64
	.other		__nv_reservedSMEM_offset_0_alias,@"STO_CUDA_RESERVED_SHARED STV_DEFAULT"
__nv_reservedSMEM_offset_0_alias:
	.zero		0
	.zero		64


//--------------------- .nv.constant0._Z3addIdfiEvPT_PT0_PT1_ --------------------------
	.section	.nv.constant0._Z3addIdfiEvPT_PT0_PT1_,"a",@progbits
	.sectionflags	@""
	.align	4
.nv.constant0._Z3addIdfiEvPT_PT0_PT1_:
	.zero		920


//--------------------- SYMBOLS --------------------------

	.type		.nv.reservedSmem.offset0,@object
	.size		.nv.reservedSmem.offset0,0x4
	.type		vprintf,@function
